//
// Generated by NVIDIA NVVM Compiler
//
// Compiler Build ID: CL-36424714
// Cuda compilation tools, release 13.0, V13.0.88
// Based on NVVM 20.0.0
//

.version 9.0
.target sm_100
.address_size 64

	// .globl	_Z10count_pi_1PfS_Pii

.visible .entry _Z10count_pi_1PfS_Pii(
	.param .u64 .ptr .align 1 _Z10count_pi_1PfS_Pii_param_0,
	.param .u64 .ptr .align 1 _Z10count_pi_1PfS_Pii_param_1,
	.param .u64 .ptr .align 1 _Z10count_pi_1PfS_Pii_param_2,
	.param .u32 _Z10count_pi_1PfS_Pii_param_3
)
{
	.reg .pred 	%p<14>;
	.reg .b32 	%r<51>;
	.reg .b32 	%f<37>;
	.reg .b64 	%rd<17>;

	ld.param.u64 	%rd6, [_Z10count_pi_1PfS_Pii_param_0];
	ld.param.u64 	%rd7, [_Z10count_pi_1PfS_Pii_param_1];
	ld.param.u64 	%rd5, [_Z10count_pi_1PfS_Pii_param_2];
	cvta.to.global.u64 	%rd1, %rd7;
	cvta.to.global.u64 	%rd2, %rd6;
	mov.u32 	%r18, %tid.x;
	mov.u32 	%r19, %ctaid.x;
	mov.u32 	%r20, %ntid.x;
	mad.lo.s32 	%r1, %r19, %r20, %r18;
	shl.b32 	%r48, %r1, 7;
	setp.eq.s32 	%p1, %r48, 2147483520;
	mov.b32 	%r47, 0;
	@%p1 bra 	$L__BB0_6;
	add.s32 	%r23, %r48, 128;
	add.s32 	%r24, %r48, 1;
	max.s32 	%r3, %r23, %r24;
	and.b32  	%r4, %r3, 1;
	sub.s32 	%r25, %r48, %r3;
	setp.gt.u32 	%p2, %r25, -8;
	mov.b32 	%r47, 0;
	@%p2 bra 	$L__BB0_4;
	add.s32 	%r27, %r48, %r4;
	sub.s32 	%r44, %r27, %r3;
	add.s64 	%rd3, %rd2, 16;
	add.s64 	%rd4, %rd1, 16;
	mov.b32 	%r47, 0;
$L__BB0_3:
	.pragma "nounroll";
	mul.wide.s32 	%rd8, %r48, 4;
	add.s64 	%rd9, %rd3, %rd8;
	add.s64 	%rd10, %rd4, %rd8;
	ld.global.f32 	%f1, [%rd9+-16];
	ld.global.f32 	%f2, [%rd10+-16];
	mul.f32 	%f3, %f2, %f2;
	fma.rn.f32 	%f4, %f1, %f1, %f3;
	setp.lt.f32 	%p3, %f4, 0f3F800000;
	selp.u32 	%r28, 1, 0, %p3;
	add.s32 	%r29, %r47, %r28;
	ld.global.f32 	%f5, [%rd9+-12];
	ld.global.f32 	%f6, [%rd10+-12];
	mul.f32 	%f7, %f6, %f6;
	fma.rn.f32 	%f8, %f5, %f5, %f7;
	setp.lt.f32 	%p4, %f8, 0f3F800000;
	selp.u32 	%r30, 1, 0, %p4;
	add.s32 	%r31, %r29, %r30;
	ld.global.f32 	%f9, [%rd9+-8];
	ld.global.f32 	%f10, [%rd10+-8];
	mul.f32 	%f11, %f10, %f10;
	fma.rn.f32 	%f12, %f9, %f9, %f11;
	setp.lt.f32 	%p5, %f12, 0f3F800000;
	selp.u32 	%r32, 1, 0, %p5;
	add.s32 	%r33, %r31, %r32;
	ld.global.f32 	%f13, [%rd9+-4];
	ld.global.f32 	%f14, [%rd10+-4];
	mul.f32 	%f15, %f14, %f14;
	fma.rn.f32 	%f16, %f13, %f13, %f15;
	setp.lt.f32 	%p6, %f16, 0f3F800000;
	selp.u32 	%r34, 1, 0, %p6;
	add.s32 	%r35, %r33, %r34;
	ld.global.f32 	%f17, [%rd9];
	ld.global.f32 	%f18, [%rd10];
	mul.f32 	%f19, %f18, %f18;
	fma.rn.f32 	%f20, %f17, %f17, %f19;
	setp.lt.f32 	%p7, %f20, 0f3F800000;
	selp.u32 	%r36, 1, 0, %p7;
	add.s32 	%r37, %r35, %r36;
	ld.global.f32 	%f21, [%rd9+4];
	ld.global.f32 	%f22, [%rd10+4];
	mul.f32 	%f23, %f22, %f22;
	fma.rn.f32 	%f24, %f21, %f21, %f23;
	setp.lt.f32 	%p8, %f24, 0f3F800000;
	selp.u32 	%r38, 1, 0, %p8;
	add.s32 	%r39, %r37, %r38;
	ld.global.f32 	%f25, [%rd9+8];
	ld.global.f32 	%f26, [%rd10+8];
	mul.f32 	%f27, %f26, %f26;
	fma.rn.f32 	%f28, %f25, %f25, %f27;
	setp.lt.f32 	%p9, %f28, 0f3F800000;
	selp.u32 	%r40, 1, 0, %p9;
	add.s32 	%r41, %r39, %r40;
	ld.global.f32 	%f29, [%rd9+12];
	ld.global.f32 	%f30, [%rd10+12];
	mul.f32 	%f31, %f30, %f30;
	fma.rn.f32 	%f32, %f29, %f29, %f31;
	setp.lt.f32 	%p10, %f32, 0f3F800000;
	selp.u32 	%r42, 1, 0, %p10;
	add.s32 	%r47, %r41, %r42;
	add.s32 	%r48, %r48, 8;
	add.s32 	%r44, %r44, 8;
	setp.ne.s32 	%p11, %r44, 0;
	@%p11 bra 	$L__BB0_3;
$L__BB0_4:
	setp.eq.s32 	%p12, %r4, 0;
	@%p12 bra 	$L__BB0_6;
	mul.wide.s32 	%rd11, %r48, 4;
	add.s64 	%rd12, %rd2, %rd11;
	ld.global.f32 	%f33, [%rd12];
	add.s64 	%rd13, %rd1, %rd11;
	ld.global.f32 	%f34, [%rd13];
	mul.f32 	%f35, %f34, %f34;
	fma.rn.f32 	%f36, %f33, %f33, %f35;
	setp.lt.f32 	%p13, %f36, 0f3F800000;
	selp.u32 	%r43, 1, 0, %p13;
	add.s32 	%r47, %r47, %r43;
$L__BB0_6:
	cvta.to.global.u64 	%rd14, %rd5;
	mul.wide.s32 	%rd15, %r1, 4;
	add.s64 	%rd16, %rd14, %rd15;
	st.global.u32 	[%rd16], %r47;
	ret;

}


// ===== COMPILED SASS (sm_100) =====

	.target	sm_100

	.elftype	@"ET_EXEC"


//--------------------- .note.nv.tkinfo           --------------------------
	.section	.note.nv.tkinfo,"",@"SHT_NOTE"
	.sectionflags	@"SHF_NOTE_NV_TKINFO"
	.tkinfo
        /*0018*/ 	.word	0x00000002
        /*0030*/ 	.string	""
        /*0030*/ 	.string	"ptxas"
        /*0030*/ 	.string	"Cuda compilation tools, release 13.0, V13.0.88"
        /*0030*/ 	.string	"Build cuda_13.0.r13.0/compiler.36424714_0"
        /*0030*/ 	.string	"-arch sm_100 -m 64 "



//--------------------- .note.nv.cuinfo           --------------------------
	.section	.note.nv.cuinfo,"",@"SHT_NOTE"
	.sectionflags	@"SHF_NOTE_NV_CUINFO"
        /*0018*/ 	.short	0x0002
        /*001a*/ 	.short	0x0064
        /*001c*/ 	.short	0x0082
	.zero		2


//--------------------- .nv.info                  --------------------------
	.section	.nv.info,"",@"SHT_CUDA_INFO"
	.align	4


	//----- nvinfo : EIATTR_REGCOUNT
	.align		4
        /*0000*/ 	.byte	0x04, 0x2f
        /*0002*/ 	.short	(.L_1 - .L_0)
	.align		4
.L_0:
        /*0004*/ 	.word	index@(_Z10count_pi_1PfS_Pii)
        /*0008*/ 	.word	0x00000020


	//----- nvinfo : EIATTR_FRAME_SIZE
	.align		4
.L_1:
        /*000c*/ 	.byte	0x04, 0x11
        /*000e*/ 	.short	(.L_3 - .L_2)
	.align		4
.L_2:
        /*0010*/ 	.word	index@(_Z10count_pi_1PfS_Pii)
        /*0014*/ 	.word	0x00000000


	//----- nvinfo : EIATTR_MIN_STACK_SIZE
	.align		4
.L_3:
        /*0018*/ 	.byte	0x04, 0x12
        /*001a*/ 	.short	(.L_5 - .L_4)
	.align		4
.L_4:
        /*001c*/ 	.word	index@(_Z10count_pi_1PfS_Pii)
        /*0020*/ 	.word	0x00000000
.L_5:


//--------------------- .nv.compat                --------------------------
	.section	.nv.compat,"",@"SHT_CUDA_COMPAT_INFO"
	.align	4
        /*0000*/ 	.byte	0x02, 0x09, 0x00, 0x00, 0x02, 0x02, 0x01, 0x00, 0x02, 0x05, 0x05, 0x00, 0x03, 0x07, 0x01, 0x01
        /*0010*/ 	.byte	0x02, 0x03, 0x00, 0x00, 0x02, 0x06, 0x01, 0x00, 0x04, 0x0b, 0x08, 0x00, 0x01, 0x00, 0x00, 0x00
        /*0020*/ 	.byte	0x00, 0x00, 0x00, 0x00


//--------------------- .nv.info._Z10count_pi_1PfS_Pii --------------------------
	.section	.nv.info._Z10count_pi_1PfS_Pii,"",@"SHT_CUDA_INFO"
	.sectionflags	@""
	.align	4


	//----- nvinfo : EIATTR_CUDA_API_VERSION
	.align		4
        /*0000*/ 	.byte	0x04, 0x37
        /*0002*/ 	.short	(.L_7 - .L_6)
.L_6:
        /*0004*/ 	.word	0x00000082


	//----- nvinfo : EIATTR_KPARAM_INFO
	.align		4
.L_7:
        /*0008*/ 	.byte	0x04, 0x17
        /*000a*/ 	.short	(.L_9 - .L_8)
.L_8:
        /*000c*/ 	.word	0x00000000
        /*0010*/ 	.short	0x0003
        /*0012*/ 	.short	0x0018
        /*0014*/ 	.byte	0x00, 0xf0, 0x11, 0x00


	//----- nvinfo : EIATTR_KPARAM_INFO
	.align		4
.L_9:
        /*0018*/ 	.byte	0x04, 0x17
        /*001a*/ 	.short	(.L_11 - .L_10)
.L_10:
        /*001c*/ 	.word	0x00000000
        /*0020*/ 	.short	0x0002
        /*0022*/ 	.short	0x0010
        /*0024*/ 	.byte	0x00, 0xf5, 0x21, 0x00


	//----- nvinfo : EIATTR_KPARAM_INFO
	.align		4
.L_11:
        /*0028*/ 	.byte	0x04, 0x17
        /*002a*/ 	.short	(.L_13 - .L_12)
.L_12:
        /*002c*/ 	.word	0x00000000
        /*0030*/ 	.short	0x0001
        /*0032*/ 	.short	0x0008
        /*0034*/ 	.byte	0x00, 0xf5, 0x21, 0x00


	//----- nvinfo : EIATTR_KPARAM_INFO
	.align		4
.L_13:
        /*0038*/ 	.byte	0x04, 0x17
        /*003a*/ 	.short	(.L_15 - .L_14)
.L_14:
        /*003c*/ 	.word	0x00000000
        /*0040*/ 	.short	0x0000
        /*0042*/ 	.short	0x0000
        /*0044*/ 	.byte	0x00, 0xf5, 0x21, 0x00


	//----- nvinfo : EIATTR_SPARSE_MMA_MASK
	.align		4
.L_15:
        /*0048*/ 	.byte	0x03, 0x50
        /*004a*/ 	.short	0x0000


	//----- nvinfo : EIATTR_MAXREG_COUNT
	.align		4
        /*004c*/ 	.byte	0x03, 0x1b
        /*004e*/ 	.short	0x00ff


	//----- nvinfo : EIATTR_MERCURY_ISA_VERSION
	.align		4
        /*0050*/ 	.byte	0x03, 0x5f
        /*0052*/ 	.short	0x0101


	//----- nvinfo : EIATTR_VRC_CTA_INIT_COUNT
	.align		4
        /*0054*/ 	.byte	0x02, 0x4a
	.zero		1
	.zero		1


	//----- nvinfo : EIATTR_EXIT_INSTR_OFFSETS
	.align		4
        /*0058*/ 	.byte	0x04, 0x1c
        /*005a*/ 	.short	(.L_17 - .L_16)


	//   ....[0]....
.L_16:
        /*005c*/ 	.word	0x000006c0


	//----- nvinfo : EIATTR_CRS_STACK_SIZE
	.align		4
.L_17:
        /*0060*/ 	.byte	0x04, 0x1e
        /*0062*/ 	.short	(.L_19 - .L_18)
.L_18:
        /*0064*/ 	.word	0x00000000


	//----- nvinfo : EIATTR_CBANK_PARAM_SIZE
	.align		4
.L_19:
        /*0068*/ 	.byte	0x03, 0x19
        /*006a*/ 	.short	0x001c


	//----- nvinfo : EIATTR_PARAM_CBANK
	.align		4
        /*006c*/ 	.byte	0x04, 0x0a
        /*006e*/ 	.short	(.L_21 - .L_20)
	.align		4
.L_20:
        /*0070*/ 	.word	index@(.nv.constant0._Z10count_pi_1PfS_Pii)
        /*0074*/ 	.short	0x0380
        /*0076*/ 	.short	0x001c


	//----- nvinfo : EIATTR_SW_WAR
	.align		4
.L_21:
        /*0078*/ 	.byte	0x04, 0x36
        /*007a*/ 	.short	(.L_23 - .L_22)
.L_22:
        /*007c*/ 	.word	0x00000008
.L_23:


//--------------------- .nv.callgraph             --------------------------
	.section	.nv.callgraph,"",@"SHT_CUDA_CALLGRAPH"
	.align	4
	.sectionentsize	8
	.align		4
        /*0000*/ 	.word	0x00000000
	.align		4
        /*0004*/ 	.word	0xffffffff
	.align		4
        /*0008*/ 	.word	0x00000000
	.align		4
        /*000c*/ 	.word	0xfffffffe
	.align		4
        /*0010*/ 	.word	0x00000000
	.align		4
        /*0014*/ 	.word	0xfffffffd
	.align		4
        /*0018*/ 	.word	0x00000000
	.align		4
        /*001c*/ 	.word	0xfffffffc


//--------------------- .text._Z10count_pi_1PfS_Pii --------------------------
	.section	.text._Z10count_pi_1PfS_Pii,"ax",@progbits
	.align	128
        .global         _Z10count_pi_1PfS_Pii
        .type           _Z10count_pi_1PfS_Pii,@function
        .size           _Z10count_pi_1PfS_Pii,(.L_x_6 - _Z10count_pi_1PfS_Pii)
        .other          _Z10count_pi_1PfS_Pii,@"STO_CUDA_ENTRY STV_DEFAULT"
_Z10count_pi_1PfS_Pii:
.text._Z10count_pi_1PfS_Pii:
[----:B------:R-:W-:Y:S01]  /*0000*/  LDC R1, c[0x0][0x37c] ;  /* 0x0000df00ff017b82 */ /* 0x000fe20000000800 */
[----:B------:R-:W0:Y:S07]  /*0010*/  S2R R0, SR_TID.X ;  /* 0x0000000000007919 */ /* 0x000e2e0000002100 */
[----:B------:R-:W0:Y:S01]  /*0020*/  S2UR UR4, SR_CTAID.X ;  /* 0x00000000000479c3 */ /* 0x000e220000002500 */
[----:B------:R-:W-:Y:S01]  /*0030*/  BSSY.RECONVERGENT B0, `(.L_x_0) ;  /* 0x0000065000007945 */ /* 0x000fe20003800200 */
[----:B------:R-:W-:-:S06]  /*0040*/  IMAD.MOV.U32 R10, RZ, RZ, RZ ;  /* 0x000000ffff0a7224 */ /* 0x000fcc00078e00ff */
[----:B------:R-:W0:Y:S02]  /*0050*/  LDC R3, c[0x0][0x360] ;  /* 0x0000d800ff037b82 */ /* 0x000e240000000800 */
[----:B0-----:R-:W-:Y:S01]  /*0060*/  IMAD R0, R3, UR4, R0 ;  /* 0x0000000403007c24 */ /* 0x001fe2000f8e0200 */
[----:B------:R-:W0:Y:S04]  /*0070*/  LDCU.64 UR4, c[0x0][0x358] ;  /* 0x00006b00ff0477ac */ /* 0x000e280008000a00 */
[----:B------:R-:W-:-:S04]  /*0080*/  SHF.L.U32 R11, R0, 0x7, RZ ;  /* 0x00000007000b7819 */ /* 0x000fc800000006ff */
[----:B------:R-:W-:-:S13]  /*0090*/  ISETP.NE.AND P0, PT, R11, 0x7fffff80, PT ;  /* 0x7fffff800b00780c */ /* 0x000fda0003f05270 */
[----:B0-----:R-:W-:Y:S05]  /*00a0*/  @!P0 BRA `(.L_x_1) ;  /* 0x0000000400748947 */ /* 0x001fea0003800000 */
[C---:B------:R-:W-:Y:S01]  /*00b0*/  IADD3 R2, PT, PT, R11.reuse, 0x1, RZ ;  /* 0x000000010b027810 */ /* 0x040fe20007ffe0ff */
[----:B------:R-:W-:Y:S01]  /*00c0*/  BSSY.RECONVERGENT B1, `(.L_x_2) ;  /* 0x000004d000017945 */ /* 0x000fe20003800200 */
[----:B------:R-:W-:Y:S02]  /*00d0*/  HFMA2 R10, -RZ, RZ, 0, 0 ;  /* 0x00000000ff0a7431 */ /* 0x000fe400000001ff */
[----:B------:R-:W-:-:S04]  /*00e0*/  VIADDMNMX R12, R11, 0x80, R2, !PT ;  /* 0x000000800b0c7846 */ /* 0x000fc80007800102 */
[----:B------:R-:W-:Y:S01]  /*00f0*/  LOP3.LUT R14, R12, 0x1, RZ, 0xc0, !PT ;  /* 0x000000010c0e7812 */ /* 0x000fe200078ec0ff */
[----:B------:R-:W-:-:S05]  /*0100*/  IMAD.IADD R2, R11, 0x1, -R12 ;  /* 0x000000010b027824 */ /* 0x000fca00078e0a0c */
[----:B------:R-:W-:-:S13]  /*0110*/  ISETP.GT.U32.AND P0, PT, R2, -0x8, PT ;  /* 0xfffffff80200780c */ /* 0x000fda0003f04070 */
[----:B------:R-:W-:Y:S05]  /*0120*/  @P0 BRA `(.L_x_3) ;  /* 0x0000000400180947 */ /* 0x000fea0003800000 */
[----:B------:R-:W0:Y:S01]  /*0130*/  LDC.64 R2, c[0x0][0x380] ;  /* 0x0000e000ff027b82 */ /* 0x000e220000000a00 */
[----:B------:R-:W-:Y:S01]  /*0140*/  IADD3 R12, PT, PT, -R12, R11, R14 ;  /* 0x0000000b0c0c7210 */ /* 0x000fe20007ffe10e */
[----:B------:R-:W-:-:S06]  /*0150*/  IMAD.MOV.U32 R10, RZ, RZ, RZ ;  /* 0x000000ffff0a7224 */ /* 0x000fcc00078e00ff */
[----:B------:R-:W1:Y:S01]  /*0160*/  LDC.64 R4, c[0x0][0x388] ;  /* 0x0000e200ff047b82 */ /* 0x000e620000000a00 */
[----:B0-----:R-:W-:-:S05]  /*0170*/  IADD3 R2, P0, PT, R2, 0x10, RZ ;  /* 0x0000001002027810 */ /* 0x001fca0007f1e0ff */
[----:B------:R-:W-:Y:S01]  /*0180*/  IMAD.X R3, RZ, RZ, R3, P0 ;  /* 0x000000ffff037224 */ /* 0x000fe200000e0603 */
[----:B-1----:R-:W-:-:S04]  /*0190*/  IADD3 R4, P1, PT, R4, 0x10, RZ ;  /* 0x0000001004047810 */ /* 0x002fc80007f3e0ff */
[----:B------:R-:W-:-:S09]  /*01a0*/  IADD3.X R5, PT, PT, RZ, R5, RZ, P1, !PT ;  /* 0x00000005ff057210 */ /* 0x000fd20000ffe4ff */
.L_x_4:
[----:B------:R-:W-:-:S04]  /*01b0*/  IMAD.WIDE R8, R11, 0x4, R4 ;  /* 0x000000040b087825 */ /* 0x000fc800078e0204 */
[----:B------:R-:W-:Y:S01]  /*01c0*/  IMAD.WIDE R6, R11, 0x4, R2 ;  /* 0x000000040b067825 */ /* 0x000fe200078e0202 */
[----:B------:R-:W2:Y:S04]  /*01d0*/  LDG.E R29, desc[UR4][R8.64+-0x10] ;  /* 0xfffff004081d7981 */ /* 0x000ea8000c1e1900 */
[----:B------:R-:W3:Y:S04]  /*01e0*/  LDG.E R25, desc[UR4][R6.64+-0x10] ;  /* 0xfffff00406197981 */ /* 0x000ee8000c1e1900 */
[----:B------:R-:W4:Y:S04]  /*01f0*/  LDG.E R24, desc[UR4][R8.64+-0xc] ;  /* 0xfffff40408187981 */ /* 0x000f28000c1e1900 */
[----:B------:R-:W5:Y:S04]  /*0200*/  LDG.E R23, desc[UR4][R6.64+-0xc] ;  /* 0xfffff40406177981 */ /* 0x000f68000c1e1900 */
        /* <DEDUP_REMOVED lines=11> */
[----:B------:R0:W5:Y:S01]  /*02c0*/  LDG.E R26, desc[UR4][R6.64+0xc] ;  /* 0x00000c04061a7981 */ /* 0x000162000c1e1900 */
[----:B------:R-:W-:-:S02]  /*02d0*/  IADD3 R12, PT, PT, R12, 0x8, RZ ;  /* 0x000000080c0c7810 */ /* 0x000fc40007ffe0ff */
[----:B------:R-:W-:Y:S01]  /*02e0*/  IADD3 R11, PT, PT, R11, 0x8, RZ ;  /* 0x000000080b0b7810 */ /* 0x000fe20007ffe0ff */
[----:B--2---:R-:W-:-:S04]  /*02f0*/  FMUL R29, R29, R29 ;  /* 0x0000001d1d1d7220 */ /* 0x004fc80000400000 */
[----:B---3--:R-:W-:Y:S01]  /*0300*/  FFMA R29, R25, R25, R29 ;  /* 0x00000019191d7223 */ /* 0x008fe2000000001d */
[----:B----4-:R-:W-:-:S04]  /*0310*/  FMUL R24, R24, R24 ;  /* 0x0000001818187220 */ /* 0x010fc80000400000 */
[----:B------:R-:W-:Y:S01]  /*0320*/  FSETP.GEU.AND P0, PT, R29, 1, PT ;  /* 0x3f8000001d00780b */ /* 0x000fe20003f0e000 */
[----:B-----5:R-:W-:Y:S01]  /*0330*/  FFMA R24, R23, R23, R24 ;  /* 0x0000001717187223 */ /* 0x020fe20000000018 */
[----:B------:R-:W-:-:S04]  /*0340*/  FMUL R23, R13, R13 ;  /* 0x0000000d0d177220 */ /* 0x000fc80000400000 */
[----:B------:R-:W-:Y:S01]  /*0350*/  FSETP.GEU.AND P1, PT, R24, 1, PT ;  /* 0x3f8000001800780b */ /* 0x000fe20003f2e000 */
[----:B------:R-:W-:Y:S01]  /*0360*/  FFMA R23, R22, R22, R23 ;  /* 0x0000001616177223 */ /* 0x000fe20000000017 */
[----:B------:R-:W-:-:S05]  /*0370*/  IADD3 R13, PT, PT, R10, 0x1, RZ ;  /* 0x000000010a0d7810 */ /* 0x000fca0007ffe0ff */
[----:B------:R-:W-:Y:S02]  /*0380*/  @P0 IMAD.MOV R13, RZ, RZ, R10 ;  /* 0x000000ffff0d0224 */ /* 0x000fe400078e020a */
[----:B------:R-:W-:Y:S01]  /*0390*/  FMUL R21, R21, R21 ;  /* 0x0000001515157220 */ /* 0x000fe20000400000 */
[----:B------:R-:W-:-:S03]  /*03a0*/  FSETP.GEU.AND P0, PT, R23, 1, PT ;  /* 0x3f8000001700780b */ /* 0x000fc60003f0e000 */
[----:B------:R-:W-:Y:S01]  /*03b0*/  FFMA R21, R20, R20, R21 ;  /* 0x0000001414157223 */ /* 0x000fe20000000015 */
[----:B0-----:R-:W-:Y:S01]  /*03c0*/  IADD3 R6, PT, PT, R13, 0x1, RZ ;  /* 0x000000010d067810 */ /* 0x001fe20007ffe0ff */
[----:B------:R-:W-:Y:S02]  /*03d0*/  @P1 IMAD.MOV R6, RZ, RZ, R13 ;  /* 0x000000ffff061224 */ /* 0x000fe400078e020d */
[----:B------:R-:W-:Y:S01]  /*03e0*/  FMUL R19, R19, R19 ;  /* 0x0000001313137220 */ /* 0x000fe20000400000 */
[----:B------:R-:W-:-:S03]  /*03f0*/  FSETP.GEU.AND P1, PT, R21, 1, PT ;  /* 0x3f8000001500780b */ /* 0x000fc60003f2e000 */
[----:B------:R-:W-:Y:S01]  /*0400*/  FFMA R19, R18, R18, R19 ;  /* 0x0000001212137223 */ /* 0x000fe20000000013 */
[C---:B------:R-:W-:Y:S02]  /*0410*/  IADD3 R7, PT, PT, R6.reuse, 0x1, RZ ;  /* 0x0000000106077810 */ /* 0x040fe40007ffe0ff */
[----:B------:R-:W-:Y:S01]  /*0420*/  @P0 IADD3 R7, PT, PT, R6, RZ, RZ ;  /* 0x000000ff06070210 */ /* 0x000fe20007ffe0ff */
[----:B------:R-:W-:Y:S01]  /*0430*/  FMUL R17, R17, R17 ;  /* 0x0000001111117220 */ /* 0x000fe20000400000 */
[----:B------:R-:W-:-:S03]  /*0440*/  FSETP.GEU.AND P0, PT, R19, 1, PT ;  /* 0x3f8000001300780b */ /* 0x000fc60003f0e000 */
[----:B------:R-:W-:Y:S01]  /*0450*/  FFMA R17, R16, R16, R17 ;  /* 0x0000001010117223 */ /* 0x000fe20000000011 */
[C---:B------:R-:W-:Y:S01]  /*0460*/  VIADD R8, R7.reuse, 0x1 ;  /* 0x0000000107087836 */ /* 0x040fe20000000000 */
[----:B------:R-:W-:Y:S01]  /*0470*/  @P1 IADD3 R8, PT, PT, R7, RZ, RZ ;  /* 0x000000ff07081210 */ /* 0x000fe20007ffe0ff */
[----:B------:R-:W-:Y:S02]  /*0480*/  FMUL R6, R27, R27 ;  /* 0x0000001b1b067220 */ /* 0x000fe40000400000 */
[----:B------:R-:W-:Y:S02]  /*0490*/  FSETP.GEU.AND P1, PT, R17, 1, PT ;  /* 0x3f8000001100780b */ /* 0x000fe40003f2e000 */
[----:B------:R-:W-:Y:S01]  /*04a0*/  FFMA R6, R15, R15, R6 ;  /* 0x0000000f0f067223 */ /* 0x000fe20000000006 */
[----:B------:R-:W-:Y:S02]  /*04b0*/  IADD3 R9, PT, PT, R8, 0x1, RZ ;  /* 0x0000000108097810 */ /* 0x000fe40007ffe0ff */
[----:B------:R-:W-:-:S02]  /*04c0*/  @P0 IMAD.MOV R9, RZ, RZ, R8 ;  /* 0x000000ffff090224 */ /* 0x000fc400078e0208 */
[----:B------:R-:W-:Y:S01]  /*04d0*/  FSETP.GEU.AND P0, PT, R6, 1, PT ;  /* 0x3f8000000600780b */ /* 0x000fe20003f0e000 */
[----:B------:R-:W-:Y:S02]  /*04e0*/  FMUL R7, R28, R28 ;  /* 0x0000001c1c077220 */ /* 0x000fe40000400000 */
[C---:B------:R-:W-:Y:S02]  /*04f0*/  IADD3 R6, PT, PT, R9.reuse, 0x1, RZ ;  /* 0x0000000109067810 */ /* 0x040fe40007ffe0ff */
[----:B------:R-:W-:Y:S01]  /*0500*/  FFMA R7, R26, R26, R7 ;  /* 0x0000001a1a077223 */ /* 0x000fe20000000007 */
[----:B------:R-:W-:-:S04]  /*0510*/  @P1 IADD3 R6, PT, PT, R9, RZ, RZ ;  /* 0x000000ff09061210 */ /* 0x000fc80007ffe0ff */
[----:B------:R-:W-:Y:S01]  /*0520*/  FSETP.GEU.AND P1, PT, R7, 1, PT ;  /* 0x3f8000000700780b */ /* 0x000fe20003f2e000 */
[C---:B------:R-:W-:Y:S02]  /*0530*/  VIADD R7, R6.reuse, 0x1 ;  /* 0x0000000106077836 */ /* 0x040fe40000000000 */
[----:B------:R-:W-:Y:S02]  /*0540*/  @P0 IADD3 R7, PT, PT, R6, RZ, RZ ;  /* 0x000000ff06070210 */ /* 0x000fe40007ffe0ff */
[----:B------:R-:W-:-:S03]  /*0550*/  ISETP.NE.AND P0, PT, R12, RZ, PT ;  /* 0x000000ff0c00720c */ /* 0x000fc60003f05270 */
[----:B------:R-:W-:-:S05]  /*0560*/  VIADD R10, R7, 0x1 ;  /* 0x00000001070a7836 */ /* 0x000fca0000000000 */
[----:B------:R-:W-:-:S05]  /*0570*/  @P1 IADD3 R10, PT, PT, R7, RZ, RZ ;  /* 0x000000ff070a1210 */ /* 0x000fca0007ffe0ff */
[----:B------:R-:W-:Y:S05]  /*0580*/  @P0 BRA `(.L_x_4) ;  /* 0xfffffffc00080947 */ /* 0x000fea000383ffff */
.L_x_3:
[----:B------:R-:W-:Y:S05]  /*0590*/  BSYNC.RECONVERGENT B1 ;  /* 0x0000000000017941 */ /* 0x000fea0003800200 */
.L_x_2:
[----:B------:R-:W-:-:S13]  /*05a0*/  ISETP.NE.AND P0, PT, R14, RZ, PT ;  /* 0x000000ff0e00720c */ /* 0x000fda0003f05270 */
[----:B------:R-:W-:Y:S05]  /*05b0*/  @!P0 BRA `(.L_x_1) ;  /* 0x0000000000308947 */ /* 0x000fea0003800000 */
[----:B------:R-:W0:Y:S08]  /*05c0*/  LDC.64 R4, c[0x0][0x388] ;  /* 0x0000e200ff047b82 */ /* 0x000e300000000a00 */
[----:B------:R-:W1:Y:S01]  /*05d0*/  LDC.64 R2, c[0x0][0x380] ;  /* 0x0000e000ff027b82 */ /* 0x000e620000000a00 */
[----:B0-----:R-:W-:-:S06]  /*05e0*/  IMAD.WIDE R4, R11, 0x4, R4 ;  /* 0x000000040b047825 */ /* 0x001fcc00078e0204 */
[----:B------:R-:W2:Y:S01]  /*05f0*/  LDG.E R4, desc[UR4][R4.64] ;  /* 0x0000000404047981 */ /* 0x000ea2000c1e1900 */
[----:B-1----:R-:W-:-:S06]  /*0600*/  IMAD.WIDE R2, R11, 0x4, R2 ;  /* 0x000000040b027825 */ /* 0x002fcc00078e0202 */
[----:B------:R-:W3:Y:S01]  /*0610*/  LDG.E R2, desc[UR4][R2.64] ;  /* 0x0000000402027981 */ /* 0x000ee2000c1e1900 */
[----:B------:R-:W-:Y:S02]  /*0620*/  VIADD R6, R10, 0x1 ;  /* 0x000000010a067836 */ /* 0x000fe40000000000 */
[----:B--2---:R-:W-:-:S04]  /*0630*/  FMUL R7, R4, R4 ;  /* 0x0000000404077220 */ /* 0x004fc80000400000 */
[----:B---3--:R-:W-:-:S05]  /*0640*/  FFMA R7, R2, R2, R7 ;  /* 0x0000000202077223 */ /* 0x008fca0000000007 */
[----:B------:R-:W-:-:S13]  /*0650*/  FSETP.GEU.AND P0, PT, R7, 1, PT ;  /* 0x3f8000000700780b */ /* 0x000fda0003f0e000 */
[----:B------:R-:W-:-:S04]  /*0660*/  @P0 IADD3 R6, PT, PT, R10, RZ, RZ ;  /* 0x000000ff0a060210 */ /* 0x000fc80007ffe0ff */
[----:B------:R-:W-:-:S07]  /*0670*/  MOV R10, R6 ;  /* 0x00000006000a7202 */ /* 0x000fce0000000f00 */
.L_x_1:
[----:B------:R-:W-:Y:S05]  /*0680*/  BSYNC.RECONVERGENT B0 ;  /* 0x0000000000007941 */ /* 0x000fea0003800200 */
.L_x_0:
[----:B------:R-:W0:Y:S02]  /*0690*/  LDC.64 R2, c[0x0][0x390] ;  /* 0x0000e400ff027b82 */ /* 0x000e240000000a00 */
[----:B0-----:R-:W-:-:S05]  /*06a0*/  IMAD.WIDE R2, R0, 0x4, R2 ;  /* 0x0000000400027825 */ /* 0x001fca00078e0202 */
[----:B------:R-:W-:Y:S01]  /*06b0*/  STG.E desc[UR4][R2.64], R10 ;  /* 0x0000000a02007986 */ /* 0x000fe2000c101904 */
[----:B------:R-:W-:Y:S05]  /*06c0*/  EXIT ;  /* 0x000000000000794d */ /* 0x000fea0003800000 */
.L_x_5:
[----:B------:R-:W-:-:S00]  /*06d0*/  BRA `(.L_x_5) ;  /* 0xfffffffc00fc7947 */ /* 0x000fc0000383ffff */
[----:B------:R-:W-:-:S00]  /*06e0*/  NOP ;  /* 0x0000000000007918 */ /* 0x000fc00000000000 */
        /* <DEDUP_REMOVED lines=9> */
.L_x_6:


//--------------------- .nv.shared.reserved.0     --------------------------
	.section	.nv.shared.reserved.0,"aw",@nobits
	.weak		__nv_reservedSMEM_offset_0_alias
	.size		__nv_reservedSMEM_offset_0_alias, 0, 64
	.other		__nv_reservedSMEM_offset_0_alias,@"STO_CUDA_RESERVED_SHARED STV_DEFAULT"
__nv_reservedSMEM_offset_0_alias:
	.zero		0
	.zero		64


//--------------------- .nv.constant0._Z10count_pi_1PfS_Pii --------------------------
	.section	.nv.constant0._Z10count_pi_1PfS_Pii,"a",@progbits
	.sectionflags	@""
	.align	4
.nv.constant0._Z10count_pi_1PfS_Pii:
	.zero		924


//--------------------- SYMBOLS --------------------------

	.type		.nv.reservedSmem.offset0,@object
	.size		.nv.reservedSmem.offset0,0x4
